//
// Generated by NVIDIA NVVM Compiler
//
// Compiler Build ID: CL-36424714
// Cuda compilation tools, release 13.0, V13.0.88
// Based on NVVM 20.0.0
//

.version 9.0
.target sm_100
.address_size 64

	// .globl	_Z19tripleColumnsKernelPKiiiPi

.visible .entry _Z19tripleColumnsKernelPKiiiPi(
	.param .u64 .ptr .align 1 _Z19tripleColumnsKernelPKiiiPi_param_0,
	.param .u32 _Z19tripleColumnsKernelPKiiiPi_param_1,
	.param .u32 _Z19tripleColumnsKernelPKiiiPi_param_2,
	.param .u64 .ptr .align 1 _Z19tripleColumnsKernelPKiiiPi_param_3
)
{
	.reg .pred 	%p<4>;
	.reg .b32 	%r<14>;
	.reg .b64 	%rd<9>;

	ld.param.u64 	%rd1, [_Z19tripleColumnsKernelPKiiiPi_param_0];
	ld.param.u32 	%r4, [_Z19tripleColumnsKernelPKiiiPi_param_1];
	ld.param.u32 	%r3, [_Z19tripleColumnsKernelPKiiiPi_param_2];
	ld.param.u64 	%rd2, [_Z19tripleColumnsKernelPKiiiPi_param_3];
	mov.u32 	%r5, %ctaid.y;
	mov.u32 	%r6, %ntid.y;
	mov.u32 	%r7, %tid.y;
	mad.lo.s32 	%r1, %r5, %r6, %r7;
	mov.u32 	%r8, %ctaid.x;
	mov.u32 	%r9, %ntid.x;
	mov.u32 	%r10, %tid.x;
	mad.lo.s32 	%r2, %r8, %r9, %r10;
	setp.ge.s32 	%p1, %r1, %r4;
	setp.ge.s32 	%p2, %r2, %r3;
	or.pred  	%p3, %p1, %p2;
	@%p3 bra 	$L__BB0_2;
	cvta.to.global.u64 	%rd3, %rd2;
	cvta.to.global.u64 	%rd4, %rd1;
	mad.lo.s32 	%r11, %r3, %r1, %r2;
	mul.wide.s32 	%rd5, %r11, 4;
	add.s64 	%rd6, %rd4, %rd5;
	mul.lo.s32 	%r12, %r11, 3;
	ld.global.u32 	%r13, [%rd6];
	mul.wide.s32 	%rd7, %r12, 4;
	add.s64 	%rd8, %rd3, %rd7;
	st.global.u32 	[%rd8], %r13;
	st.global.u32 	[%rd8+4], %r13;
	st.global.u32 	[%rd8+8], %r13;
$L__BB0_2:
	ret;

}


// ===== COMPILED SASS (sm_100) =====

	.target	sm_100

	.elftype	@"ET_EXEC"


//--------------------- .note.nv.tkinfo           --------------------------
	.section	.note.nv.tkinfo,"",@"SHT_NOTE"
	.sectionflags	@"SHF_NOTE_NV_TKINFO"
	.tkinfo
        /*0018*/ 	.word	0x00000002
        /*0030*/ 	.string	""
        /*0030*/ 	.string	"ptxas"
        /*0030*/ 	.string	"Cuda compilation tools, release 13.0, V13.0.88"
        /*0030*/ 	.string	"Build cuda_13.0.r13.0/compiler.36424714_0"
        /*0030*/ 	.string	"-arch sm_100 -m 64 "



//--------------------- .note.nv.cuinfo           --------------------------
	.section	.note.nv.cuinfo,"",@"SHT_NOTE"
	.sectionflags	@"SHF_NOTE_NV_CUINFO"
        /*0018*/ 	.short	0x0002
        /*001a*/ 	.short	0x0064
        /*001c*/ 	.short	0x0082
	.zero		2


//--------------------- .nv.info                  --------------------------
	.section	.nv.info,"",@"SHT_CUDA_INFO"
	.align	4


	//----- nvinfo : EIATTR_REGCOUNT
	.align		4
        /*0000*/ 	.byte	0x04, 0x2f
        /*0002*/ 	.short	(.L_1 - .L_0)
	.align		4
.L_0:
        /*0004*/ 	.word	index@(_Z19tripleColumnsKernelPKiiiPi)
        /*0008*/ 	.word	0x0000000a


	//----- nvinfo : EIATTR_FRAME_SIZE
	.align		4
.L_1:
        /*000c*/ 	.byte	0x04, 0x11
        /*000e*/ 	.short	(.L_3 - .L_2)
	.align		4
.L_2:
        /*0010*/ 	.word	index@(_Z19tripleColumnsKernelPKiiiPi)
        /*0014*/ 	.word	0x00000000


	//----- nvinfo : EIATTR_MIN_STACK_SIZE
	.align		4
.L_3:
        /*0018*/ 	.byte	0x04, 0x12
        /*001a*/ 	.short	(.L_5 - .L_4)
	.align		4
.L_4:
        /*001c*/ 	.word	index@(_Z19tripleColumnsKernelPKiiiPi)
        /*0020*/ 	.word	0x00000000
.L_5:


//--------------------- .nv.compat                --------------------------
	.section	.nv.compat,"",@"SHT_CUDA_COMPAT_INFO"
	.align	4
        /*0000*/ 	.byte	0x02, 0x09, 0x00, 0x00, 0x02, 0x02, 0x01, 0x00, 0x02, 0x05, 0x05, 0x00, 0x03, 0x07, 0x01, 0x01
        /*0010*/ 	.byte	0x02, 0x03, 0x00, 0x00, 0x02, 0x06, 0x01, 0x00, 0x04, 0x0b, 0x08, 0x00, 0x09, 0x00, 0x00, 0x00
        /*0020*/ 	.byte	0x00, 0x00, 0x00, 0x00


//--------------------- .nv.info._Z19tripleColumnsKernelPKiiiPi --------------------------
	.section	.nv.info._Z19tripleColumnsKernelPKiiiPi,"",@"SHT_CUDA_INFO"
	.sectionflags	@""
	.align	4


	//----- nvinfo : EIATTR_CUDA_API_VERSION
	.align		4
        /*0000*/ 	.byte	0x04, 0x37
        /*0002*/ 	.short	(.L_7 - .L_6)
.L_6:
        /*0004*/ 	.word	0x00000082


	//----- nvinfo : EIATTR_KPARAM_INFO
	.align		4
.L_7:
        /*0008*/ 	.byte	0x04, 0x17
        /*000a*/ 	.short	(.L_9 - .L_8)
.L_8:
        /*000c*/ 	.word	0x00000000
        /*0010*/ 	.short	0x0003
        /*0012*/ 	.short	0x0010
        /*0014*/ 	.byte	0x00, 0xf5, 0x21, 0x00


	//----- nvinfo : EIATTR_KPARAM_INFO
	.align		4
.L_9:
        /*0018*/ 	.byte	0x04, 0x17
        /*001a*/ 	.short	(.L_11 - .L_10)
.L_10:
        /*001c*/ 	.word	0x00000000
        /*0020*/ 	.short	0x0002
        /*0022*/ 	.short	0x000c
        /*0024*/ 	.byte	0x00, 0xf0, 0x11, 0x00


	//----- nvinfo : EIATTR_KPARAM_INFO
	.align		4
.L_11:
        /*0028*/ 	.byte	0x04, 0x17
        /*002a*/ 	.short	(.L_13 - .L_12)
.L_12:
        /*002c*/ 	.word	0x00000000
        /*0030*/ 	.short	0x0001
        /*0032*/ 	.short	0x0008
        /*0034*/ 	.byte	0x00, 0xf0, 0x11, 0x00


	//----- nvinfo : EIATTR_KPARAM_INFO
	.align		4
.L_13:
        /*0038*/ 	.byte	0x04, 0x17
        /*003a*/ 	.short	(.L_15 - .L_14)
.L_14:
        /*003c*/ 	.word	0x00000000
        /*0040*/ 	.short	0x0000
        /*0042*/ 	.short	0x0000
        /*0044*/ 	.byte	0x00, 0xf5, 0x21, 0x00


	//----- nvinfo : EIATTR_SPARSE_MMA_MASK
	.align		4
.L_15:
        /*0048*/ 	.byte	0x03, 0x50
        /*004a*/ 	.short	0x0000


	//----- nvinfo : EIATTR_MAXREG_COUNT
	.align		4
        /*004c*/ 	.byte	0x03, 0x1b
        /*004e*/ 	.short	0x00ff


	//----- nvinfo : EIATTR_MERCURY_ISA_VERSION
	.align		4
        /*0050*/ 	.byte	0x03, 0x5f
        /*0052*/ 	.short	0x0101


	//----- nvinfo : EIATTR_VRC_CTA_INIT_COUNT
	.align		4
        /*0054*/ 	.byte	0x02, 0x4a
	.zero		1
	.zero		1


	//----- nvinfo : EIATTR_EXIT_INSTR_OFFSETS
	.align		4
        /*0058*/ 	.byte	0x04, 0x1c
        /*005a*/ 	.short	(.L_17 - .L_16)


	//   ....[0]....
.L_16:
        /*005c*/ 	.word	0x000000c0


	//   ....[1]....
        /*0060*/ 	.word	0x00000180


	//----- nvinfo : EIATTR_CBANK_PARAM_SIZE
	.align		4
.L_17:
        /*0064*/ 	.byte	0x03, 0x19
        /*0066*/ 	.short	0x0018


	//----- nvinfo : EIATTR_PARAM_CBANK
	.align		4
        /*0068*/ 	.byte	0x04, 0x0a
        /*006a*/ 	.short	(.L_19 - .L_18)
	.align		4
.L_18:
        /*006c*/ 	.word	index@(.nv.constant0._Z19tripleColumnsKernelPKiiiPi)
        /*0070*/ 	.short	0x0380
        /*0072*/ 	.short	0x0018


	//----- nvinfo : EIATTR_SW_WAR
	.align		4
.L_19:
        /*0074*/ 	.byte	0x04, 0x36
        /*0076*/ 	.short	(.L_21 - .L_20)
.L_20:
        /*0078*/ 	.word	0x00000008
.L_21:


//--------------------- .nv.callgraph             --------------------------
	.section	.nv.callgraph,"",@"SHT_CUDA_CALLGRAPH"
	.align	4
	.sectionentsize	8
	.align		4
        /*0000*/ 	.word	0x00000000
	.align		4
        /*0004*/ 	.word	0xffffffff
	.align		4
        /*0008*/ 	.word	0x00000000
	.align		4
        /*000c*/ 	.word	0xfffffffe
	.align		4
        /*0010*/ 	.word	0x00000000
	.align		4
        /*0014*/ 	.word	0xfffffffd
	.align		4
        /*0018*/ 	.word	0x00000000
	.align		4
        /*001c*/ 	.word	0xfffffffc


//--------------------- .text._Z19tripleColumnsKernelPKiiiPi --------------------------
	.section	.text._Z19tripleColumnsKernelPKiiiPi,"ax",@progbits
	.align	128
        .global         _Z19tripleColumnsKernelPKiiiPi
        .type           _Z19tripleColumnsKernelPKiiiPi,@function
        .size           _Z19tripleColumnsKernelPKiiiPi,(.L_x_1 - _Z19tripleColumnsKernelPKiiiPi)
        .other          _Z19tripleColumnsKernelPKiiiPi,@"STO_CUDA_ENTRY STV_DEFAULT"
_Z19tripleColumnsKernelPKiiiPi:
.text._Z19tripleColumnsKernelPKiiiPi:
[----:B------:R-:W-:Y:S01]  /*0000*/  LDC R1, c[0x0][0x37c] ;  /* 0x0000df00ff017b82 */ /* 0x000fe20000000800 */
[----:B------:R-:W0:Y:S07]  /*0010*/  S2R R2, SR_TID.X ;  /* 0x0000000000027919 */ /* 0x000e2e0000002100 */
[----:B------:R-:W1:Y:S01]  /*0020*/  LDC R0, c[0x0][0x364] ;  /* 0x0000d900ff007b82 */ /* 0x000e620000000800 */
[----:B------:R-:W2:Y:S01]  /*0030*/  LDCU.64 UR6, c[0x0][0x388] ;  /* 0x00007100ff0677ac */ /* 0x000ea20008000a00 */
[----:B------:R-:W1:Y:S06]  /*0040*/  S2R R3, SR_TID.Y ;  /* 0x0000000000037919 */ /* 0x000e6c0000002200 */
[----:B------:R-:W0:Y:S08]  /*0050*/  S2UR UR5, SR_CTAID.X ;  /* 0x00000000000579c3 */ /* 0x000e300000002500 */
[----:B------:R-:W0:Y:S08]  /*0060*/  LDC R5, c[0x0][0x360] ;  /* 0x0000d800ff057b82 */ /* 0x000e300000000800 */
[----:B------:R-:W1:Y:S01]  /*0070*/  S2UR UR4, SR_CTAID.Y ;  /* 0x00000000000479c3 */ /* 0x000e620000002600 */
[----:B0-----:R-:W-:-:S05]  /*0080*/  IMAD R5, R5, UR5, R2 ;  /* 0x0000000505057c24 */ /* 0x001fca000f8e0202 */
[----:B--2---:R-:W-:Y:S01]  /*0090*/  ISETP.GE.AND P0, PT, R5, UR7, PT ;  /* 0x0000000705007c0c */ /* 0x004fe2000bf06270 */
[----:B-1----:R-:W-:-:S05]  /*00a0*/  IMAD R0, R0, UR4, R3 ;  /* 0x0000000400007c24 */ /* 0x002fca000f8e0203 */
[----:B------:R-:W-:-:S13]  /*00b0*/  ISETP.GE.OR P0, PT, R0, UR6, P0 ;  /* 0x0000000600007c0c */ /* 0x000fda0008706670 */
[----:B------:R-:W-:Y:S05]  /*00c0*/  @P0 EXIT ;  /* 0x000000000000094d */ /* 0x000fea0003800000 */
[----:B------:R-:W0:Y:S01]  /*00d0*/  LDC.64 R2, c[0x0][0x380] ;  /* 0x0000e000ff027b82 */ /* 0x000e220000000a00 */
[----:B------:R-:W1:Y:S01]  /*00e0*/  LDCU.64 UR4, c[0x0][0x358] ;  /* 0x00006b00ff0477ac */ /* 0x000e620008000a00 */
[----:B------:R-:W-:-:S06]  /*00f0*/  IMAD R7, R0, UR7, R5 ;  /* 0x0000000700077c24 */ /* 0x000fcc000f8e0205 */
[----:B------:R-:W2:Y:S01]  /*0100*/  LDC.64 R4, c[0x0][0x390] ;  /* 0x0000e400ff047b82 */ /* 0x000ea20000000a00 */
[----:B0-----:R-:W-:-:S06]  /*0110*/  IMAD.WIDE R2, R7, 0x4, R2 ;  /* 0x0000000407027825 */ /* 0x001fcc00078e0202 */
[----:B-1----:R-:W3:Y:S01]  /*0120*/  LDG.E R3, desc[UR4][R2.64] ;  /* 0x0000000402037981 */ /* 0x002ee2000c1e1900 */
[----:B------:R-:W-:-:S05]  /*0130*/  LEA R7, R7, R7, 0x1 ;  /* 0x0000000707077211 */ /* 0x000fca00078e08ff */
[----:B--2---:R-:W-:-:S05]  /*0140*/  IMAD.WIDE R4, R7, 0x4, R4 ;  /* 0x0000000407047825 */ /* 0x004fca00078e0204 */
[----:B---3--:R-:W-:Y:S04]  /*0150*/  STG.E desc[UR4][R4.64], R3 ;  /* 0x0000000304007986 */ /* 0x008fe8000c101904 */
[----:B------:R-:W-:Y:S04]  /*0160*/  STG.E desc[UR4][R4.64+0x4], R3 ;  /* 0x0000040304007986 */ /* 0x000fe8000c101904 */
[----:B------:R-:W-:Y:S01]  /*0170*/  STG.E desc[UR4][R4.64+0x8], R3 ;  /* 0x0000080304007986 */ /* 0x000fe2000c101904 */
[----:B------:R-:W-:Y:S05]  /*0180*/  EXIT ;  /* 0x000000000000794d */ /* 0x000fea0003800000 */
.L_x_0:
[----:B------:R-:W-:-:S00]  /*0190*/  BRA `(.L_x_0) ;  /* 0xfffffffc00fc7947 */ /* 0x000fc0000383ffff */
[----:B------:R-:W-:-:S00]  /*01a0*/  NOP ;  /* 0x0000000000007918 */ /* 0x000fc00000000000 */
        /* <DEDUP_REMOVED lines=13> */
.L_x_1:


//--------------------- .nv.shared.reserved.0     --------------------------
	.section	.nv.shared.reserved.0,"aw",@nobits
	.weak		__nv_reservedSMEM_offset_0_alias
	.size		__nv_reservedSMEM_offset_0_alias, 0, 64
	.other		__nv_reservedSMEM_offset_0_alias,@"STO_CUDA_RESERVED_SHARED STV_DEFAULT"
__nv_reservedSMEM_offset_0_alias:
	.zero		0
	.zero		64


//--------------------- .nv.constant0._Z19tripleColumnsKernelPKiiiPi --------------------------
	.section	.nv.constant0._Z19tripleColumnsKernelPKiiiPi,"a",@progbits
	.sectionflags	@""
	.align	4
.nv.constant0._Z19tripleColumnsKernelPKiiiPi:
	.zero		920


//--------------------- SYMBOLS --------------------------

	.type		.nv.reservedSmem.offset0,@object
	.size		.nv.reservedSmem.offset0,0x4
